//
// Generated by NVIDIA NVVM Compiler
//
// Compiler Build ID: CL-36424714
// Cuda compilation tools, release 13.0, V13.0.88
// Based on NVVM 20.0.0
//

.version 9.0
.target sm_100
.address_size 64

	// .globl	_Z8countingPiS_ii
.global .align 1 .b8 _ZN34_INTERNAL_41455ea8_4_k_cu_3c7b47364cuda3std3__45__cpo5beginE[1];
.global .align 1 .b8 _ZN34_INTERNAL_41455ea8_4_k_cu_3c7b47364cuda3std3__45__cpo3endE[1];
.global .align 1 .b8 _ZN34_INTERNAL_41455ea8_4_k_cu_3c7b47364cuda3std3__45__cpo6cbeginE[1];
.global .align 1 .b8 _ZN34_INTERNAL_41455ea8_4_k_cu_3c7b47364cuda3std3__45__cpo4cendE[1];
.global .align 1 .b8 _ZN34_INTERNAL_41455ea8_4_k_cu_3c7b47364cuda3std3__45__cpo6rbeginE[1];
.global .align 1 .b8 _ZN34_INTERNAL_41455ea8_4_k_cu_3c7b47364cuda3std3__45__cpo4rendE[1];
.global .align 1 .b8 _ZN34_INTERNAL_41455ea8_4_k_cu_3c7b47364cuda3std3__45__cpo7crbeginE[1];
.global .align 1 .b8 _ZN34_INTERNAL_41455ea8_4_k_cu_3c7b47364cuda3std3__45__cpo5crendE[1];
.global .align 1 .b8 _ZN34_INTERNAL_41455ea8_4_k_cu_3c7b47364cuda3std3__436_GLOBAL__N__41455ea8_4_k_cu_3c7b47366ignoreE[1];
.global .align 1 .b8 _ZN34_INTERNAL_41455ea8_4_k_cu_3c7b47364cuda3std3__419piecewise_constructE[1];
.global .align 1 .b8 _ZN34_INTERNAL_41455ea8_4_k_cu_3c7b47364cuda3std3__48in_placeE[1];
.global .align 1 .b8 _ZN34_INTERNAL_41455ea8_4_k_cu_3c7b47364cuda3std3__420unreachable_sentinelE[1];
.global .align 1 .b8 _ZN34_INTERNAL_41455ea8_4_k_cu_3c7b47364cuda3std3__47nulloptE[1];
.global .align 1 .b8 _ZN34_INTERNAL_41455ea8_4_k_cu_3c7b47364cuda3std3__48unexpectE[1];
.global .align 1 .b8 _ZN34_INTERNAL_41455ea8_4_k_cu_3c7b47364cuda3std6ranges3__45__cpo4swapE[1];
.global .align 1 .b8 _ZN34_INTERNAL_41455ea8_4_k_cu_3c7b47364cuda3std6ranges3__45__cpo9iter_moveE[1];
.global .align 1 .b8 _ZN34_INTERNAL_41455ea8_4_k_cu_3c7b47364cuda3std6ranges3__45__cpo5beginE[1];
.global .align 1 .b8 _ZN34_INTERNAL_41455ea8_4_k_cu_3c7b47364cuda3std6ranges3__45__cpo3endE[1];
.global .align 1 .b8 _ZN34_INTERNAL_41455ea8_4_k_cu_3c7b47364cuda3std6ranges3__45__cpo6cbeginE[1];
.global .align 1 .b8 _ZN34_INTERNAL_41455ea8_4_k_cu_3c7b47364cuda3std6ranges3__45__cpo4cendE[1];
.global .align 1 .b8 _ZN34_INTERNAL_41455ea8_4_k_cu_3c7b47364cuda3std6ranges3__45__cpo7advanceE[1];
.global .align 1 .b8 _ZN34_INTERNAL_41455ea8_4_k_cu_3c7b47364cuda3std6ranges3__45__cpo9iter_swapE[1];
.global .align 1 .b8 _ZN34_INTERNAL_41455ea8_4_k_cu_3c7b47364cuda3std6ranges3__45__cpo4nextE[1];
.global .align 1 .b8 _ZN34_INTERNAL_41455ea8_4_k_cu_3c7b47364cuda3std6ranges3__45__cpo4prevE[1];
.global .align 1 .b8 _ZN34_INTERNAL_41455ea8_4_k_cu_3c7b47364cuda3std6ranges3__45__cpo4dataE[1];
.global .align 1 .b8 _ZN34_INTERNAL_41455ea8_4_k_cu_3c7b47364cuda3std6ranges3__45__cpo5cdataE[1];
.global .align 1 .b8 _ZN34_INTERNAL_41455ea8_4_k_cu_3c7b47364cuda3std6ranges3__45__cpo4sizeE[1];
.global .align 1 .b8 _ZN34_INTERNAL_41455ea8_4_k_cu_3c7b47364cuda3std6ranges3__45__cpo5ssizeE[1];
.global .align 1 .b8 _ZN34_INTERNAL_41455ea8_4_k_cu_3c7b47364cuda3std6ranges3__45__cpo8distanceE[1];
.global .align 1 .b8 _ZN34_INTERNAL_41455ea8_4_k_cu_3c7b47366thrust24THRUST_300001_SM_1000_NS8cuda_cub3parE[1];
.global .align 1 .b8 _ZN34_INTERNAL_41455ea8_4_k_cu_3c7b47366thrust24THRUST_300001_SM_1000_NS8cuda_cub10par_nosyncE[1];
.global .align 1 .b8 _ZN34_INTERNAL_41455ea8_4_k_cu_3c7b47366thrust24THRUST_300001_SM_1000_NS6system6detail10sequential3seqE[1];
.global .align 1 .b8 _ZN34_INTERNAL_41455ea8_4_k_cu_3c7b47366thrust24THRUST_300001_SM_1000_NS12placeholders2_1E[1];
.global .align 1 .b8 _ZN34_INTERNAL_41455ea8_4_k_cu_3c7b47366thrust24THRUST_300001_SM_1000_NS12placeholders2_2E[1];
.global .align 1 .b8 _ZN34_INTERNAL_41455ea8_4_k_cu_3c7b47366thrust24THRUST_300001_SM_1000_NS12placeholders2_3E[1];
.global .align 1 .b8 _ZN34_INTERNAL_41455ea8_4_k_cu_3c7b47366thrust24THRUST_300001_SM_1000_NS12placeholders2_4E[1];
.global .align 1 .b8 _ZN34_INTERNAL_41455ea8_4_k_cu_3c7b47366thrust24THRUST_300001_SM_1000_NS12placeholders2_5E[1];
.global .align 1 .b8 _ZN34_INTERNAL_41455ea8_4_k_cu_3c7b47366thrust24THRUST_300001_SM_1000_NS12placeholders2_6E[1];
.global .align 1 .b8 _ZN34_INTERNAL_41455ea8_4_k_cu_3c7b47366thrust24THRUST_300001_SM_1000_NS12placeholders2_7E[1];
.global .align 1 .b8 _ZN34_INTERNAL_41455ea8_4_k_cu_3c7b47366thrust24THRUST_300001_SM_1000_NS12placeholders2_8E[1];
.global .align 1 .b8 _ZN34_INTERNAL_41455ea8_4_k_cu_3c7b47366thrust24THRUST_300001_SM_1000_NS12placeholders2_9E[1];
.global .align 1 .b8 _ZN34_INTERNAL_41455ea8_4_k_cu_3c7b47366thrust24THRUST_300001_SM_1000_NS12placeholders3_10E[1];
.global .align 1 .b8 _ZN34_INTERNAL_41455ea8_4_k_cu_3c7b47366thrust24THRUST_300001_SM_1000_NS3seqE[1];

.visible .entry _Z8countingPiS_ii(
	.param .u64 .ptr .align 1 _Z8countingPiS_ii_param_0,
	.param .u64 .ptr .align 1 _Z8countingPiS_ii_param_1,
	.param .u32 _Z8countingPiS_ii_param_2,
	.param .u32 _Z8countingPiS_ii_param_3
)
{
	.reg .pred 	%p<2>;
	.reg .b32 	%r<16>;
	.reg .b64 	%rd<9>;

	ld.param.u64 	%rd1, [_Z8countingPiS_ii_param_0];
	ld.param.u64 	%rd2, [_Z8countingPiS_ii_param_1];
	ld.param.u32 	%r3, [_Z8countingPiS_ii_param_2];
	ld.param.u32 	%r2, [_Z8countingPiS_ii_param_3];
	mov.u32 	%r4, %ntid.x;
	mov.u32 	%r5, %ctaid.x;
	mov.u32 	%r6, %tid.x;
	mad.lo.s32 	%r1, %r4, %r5, %r6;
	setp.ge.s32 	%p1, %r1, %r3;
	@%p1 bra 	$L__BB0_2;
	cvta.to.global.u64 	%rd3, %rd1;
	cvta.to.global.u64 	%rd4, %rd2;
	mul.wide.s32 	%rd5, %r1, 4;
	add.s64 	%rd6, %rd3, %rd5;
	ld.global.u32 	%r7, [%rd6];
	div.s32 	%r8, %r7, %r2;
	mul.hi.s32 	%r9, %r8, 1717986919;
	shr.u32 	%r10, %r9, 31;
	shr.s32 	%r11, %r9, 2;
	add.s32 	%r12, %r11, %r10;
	mul.lo.s32 	%r13, %r12, 10;
	sub.s32 	%r14, %r8, %r13;
	mul.wide.s32 	%rd7, %r14, 4;
	add.s64 	%rd8, %rd4, %rd7;
	atom.global.add.u32 	%r15, [%rd8], 1;
$L__BB0_2:
	bar.sync 	0;
	ret;

}
	// .globl	_ZN3cub18CUB_300001_SM_10006detail11EmptyKernelIvEEvv
.visible .entry _ZN3cub18CUB_300001_SM_10006detail11EmptyKernelIvEEvv()
{


	ret;

}


// ===== COMPILED SASS (sm_100) =====

	.target	sm_100

	.elftype	@"ET_EXEC"


//--------------------- .note.nv.tkinfo           --------------------------
	.section	.note.nv.tkinfo,"",@"SHT_NOTE"
	.sectionflags	@"SHF_NOTE_NV_TKINFO"
	.tkinfo
        /*0018*/ 	.word	0x00000002
        /*0030*/ 	.string	""
        /*0030*/ 	.string	"ptxas"
        /*0030*/ 	.string	"Cuda compilation tools, release 13.0, V13.0.88"
        /*0030*/ 	.string	"Build cuda_13.0.r13.0/compiler.36424714_0"
        /*0030*/ 	.string	"-arch sm_100 -m 64 "



//--------------------- .note.nv.cuinfo           --------------------------
	.section	.note.nv.cuinfo,"",@"SHT_NOTE"
	.sectionflags	@"SHF_NOTE_NV_CUINFO"
        /*0018*/ 	.short	0x0002
        /*001a*/ 	.short	0x0064
        /*001c*/ 	.short	0x0082
	.zero		2


//--------------------- .nv.info                  --------------------------
	.section	.nv.info,"",@"SHT_CUDA_INFO"
	.align	4


	//----- nvinfo : EIATTR_REGCOUNT
	.align		4
        /*0000*/ 	.byte	0x04, 0x2f
        /*0002*/ 	.short	(.L_44 - .L_43)
	.align		4
.L_43:
        /*0004*/ 	.word	index@(_Z8countingPiS_ii)
        /*0008*/ 	.word	0x0000000e


	//----- nvinfo : EIATTR_FRAME_SIZE
	.align		4
.L_44:
        /*000c*/ 	.byte	0x04, 0x11
        /*000e*/ 	.short	(.L_46 - .L_45)
	.align		4
.L_45:
        /*0010*/ 	.word	index@(_Z8countingPiS_ii)
        /*0014*/ 	.word	0x00000000


	//----- nvinfo : EIATTR_REGCOUNT
	.align		4
.L_46:
        /*0018*/ 	.byte	0x04, 0x2f
        /*001a*/ 	.short	(.L_48 - .L_47)
	.align		4
.L_47:
        /*001c*/ 	.word	index@(_ZN3cub18CUB_300001_SM_10006detail11EmptyKernelIvEEvv)
        /*0020*/ 	.word	0x00000004


	//----- nvinfo : EIATTR_FRAME_SIZE
	.align		4
.L_48:
        /*0024*/ 	.byte	0x04, 0x11
        /*0026*/ 	.short	(.L_50 - .L_49)
	.align		4
.L_49:
        /*0028*/ 	.word	index@(_ZN3cub18CUB_300001_SM_10006detail11EmptyKernelIvEEvv)
        /*002c*/ 	.word	0x00000000


	//----- nvinfo : EIATTR_MIN_STACK_SIZE
	.align		4
.L_50:
        /*0030*/ 	.byte	0x04, 0x12
        /*0032*/ 	.short	(.L_52 - .L_51)
	.align		4
.L_51:
        /*0034*/ 	.word	index@(_ZN3cub18CUB_300001_SM_10006detail11EmptyKernelIvEEvv)
        /*0038*/ 	.word	0x00000000


	//----- nvinfo : EIATTR_MIN_STACK_SIZE
	.align		4
.L_52:
        /*003c*/ 	.byte	0x04, 0x12
        /*003e*/ 	.short	(.L_54 - .L_53)
	.align		4
.L_53:
        /*0040*/ 	.word	index@(_Z8countingPiS_ii)
        /*0044*/ 	.word	0x00000000
.L_54:


//--------------------- .nv.compat                --------------------------
	.section	.nv.compat,"",@"SHT_CUDA_COMPAT_INFO"
	.align	4
        /*0000*/ 	.byte	0x02, 0x09, 0x00, 0x00, 0x02, 0x02, 0x01, 0x00, 0x02, 0x05, 0x05, 0x00, 0x03, 0x07, 0x01, 0x01
        /*0010*/ 	.byte	0x02, 0x03, 0x00, 0x00, 0x02, 0x06, 0x01, 0x00, 0x04, 0x0b, 0x08, 0x00, 0x09, 0x00, 0x00, 0x00
        /*0020*/ 	.byte	0x00, 0x00, 0x00, 0x00


//--------------------- .nv.info._ZN3cub18CUB_300001_SM_10006detail11EmptyKernelIvEEvv --------------------------
	.section	.nv.info._ZN3cub18CUB_300001_SM_10006detail11EmptyKernelIvEEvv,"",@"SHT_CUDA_INFO"
	.sectionflags	@""
	.align	4


	//----- nvinfo : EIATTR_CUDA_API_VERSION
	.align		4
        /*0000*/ 	.byte	0x04, 0x37
        /*0002*/ 	.short	(.L_56 - .L_55)
.L_55:
        /*0004*/ 	.word	0x00000082


	//----- nvinfo : EIATTR_SPARSE_MMA_MASK
	.align		4
.L_56:
        /*0008*/ 	.byte	0x03, 0x50
        /*000a*/ 	.short	0x0000


	//----- nvinfo : EIATTR_MAXREG_COUNT
	.align		4
        /*000c*/ 	.byte	0x03, 0x1b
        /*000e*/ 	.short	0x00ff


	//----- nvinfo : EIATTR_MERCURY_ISA_VERSION
	.align		4
        /*0010*/ 	.byte	0x03, 0x5f
        /*0012*/ 	.short	0x0101


	//----- nvinfo : EIATTR_VRC_CTA_INIT_COUNT
	.align		4
        /*0014*/ 	.byte	0x02, 0x4a
	.zero		1
	.zero		1


	//----- nvinfo : EIATTR_EXIT_INSTR_OFFSETS
	.align		4
        /*0018*/ 	.byte	0x04, 0x1c
        /*001a*/ 	.short	(.L_58 - .L_57)


	//   ....[0]....
.L_57:
        /*001c*/ 	.word	0x00000010


	//----- nvinfo : EIATTR_SW_WAR
	.align		4
.L_58:
        /*0020*/ 	.byte	0x04, 0x36
        /*0022*/ 	.short	(.L_60 - .L_59)
.L_59:
        /*0024*/ 	.word	0x00000008
.L_60:


//--------------------- .nv.info._Z8countingPiS_ii --------------------------
	.section	.nv.info._Z8countingPiS_ii,"",@"SHT_CUDA_INFO"
	.sectionflags	@""
	.align	4


	//----- nvinfo : EIATTR_CUDA_API_VERSION
	.align		4
        /*0000*/ 	.byte	0x04, 0x37
        /*0002*/ 	.short	(.L_62 - .L_61)
.L_61:
        /*0004*/ 	.word	0x00000082


	//----- nvinfo : EIATTR_KPARAM_INFO
	.align		4
.L_62:
        /*0008*/ 	.byte	0x04, 0x17
        /*000a*/ 	.short	(.L_64 - .L_63)
.L_63:
        /*000c*/ 	.word	0x00000000
        /*0010*/ 	.short	0x0003
        /*0012*/ 	.short	0x0014
        /*0014*/ 	.byte	0x00, 0xf0, 0x11, 0x00


	//----- nvinfo : EIATTR_KPARAM_INFO
	.align		4
.L_64:
        /*0018*/ 	.byte	0x04, 0x17
        /*001a*/ 	.short	(.L_66 - .L_65)
.L_65:
        /*001c*/ 	.word	0x00000000
        /*0020*/ 	.short	0x0002
        /*0022*/ 	.short	0x0010
        /*0024*/ 	.byte	0x00, 0xf0, 0x11, 0x00


	//----- nvinfo : EIATTR_KPARAM_INFO
	.align		4
.L_66:
        /*0028*/ 	.byte	0x04, 0x17
        /*002a*/ 	.short	(.L_68 - .L_67)
.L_67:
        /*002c*/ 	.word	0x00000000
        /*0030*/ 	.short	0x0001
        /*0032*/ 	.short	0x0008
        /*0034*/ 	.byte	0x00, 0xf5, 0x21, 0x00


	//----- nvinfo : EIATTR_KPARAM_INFO
	.align		4
.L_68:
        /*0038*/ 	.byte	0x04, 0x17
        /*003a*/ 	.short	(.L_70 - .L_69)
.L_69:
        /*003c*/ 	.word	0x00000000
        /*0040*/ 	.short	0x0000
        /*0042*/ 	.short	0x0000
        /*0044*/ 	.byte	0x00, 0xf5, 0x21, 0x00


	//----- nvinfo : EIATTR_SPARSE_MMA_MASK
	.align		4
.L_70:
        /*0048*/ 	.byte	0x03, 0x50
        /*004a*/ 	.short	0x0000


	//----- nvinfo : EIATTR_MAXREG_COUNT
	.align		4
        /*004c*/ 	.byte	0x03, 0x1b
        /*004e*/ 	.short	0x00ff


	//----- nvinfo : EIATTR_NUM_BARRIERS
	.align		4
        /*0050*/ 	.byte	0x02, 0x4c
        /*0052*/ 	.byte	0x01
	.zero		1


	//----- nvinfo : EIATTR_MERCURY_ISA_VERSION
	.align		4
        /*0054*/ 	.byte	0x03, 0x5f
        /*0056*/ 	.short	0x0101


	//----- nvinfo : EIATTR_VRC_CTA_INIT_COUNT
	.align		4
        /*0058*/ 	.byte	0x02, 0x4a
	.zero		1
	.zero		1


	//----- nvinfo : EIATTR_EXIT_INSTR_OFFSETS
	.align		4
        /*005c*/ 	.byte	0x04, 0x1c
        /*005e*/ 	.short	(.L_72 - .L_71)


	//   ....[0]....
.L_71:
        /*0060*/ 	.word	0x000002f0


	//----- nvinfo : EIATTR_CRS_STACK_SIZE
	.align		4
.L_72:
        /*0064*/ 	.byte	0x04, 0x1e
        /*0066*/ 	.short	(.L_74 - .L_73)
.L_73:
        /*0068*/ 	.word	0x00000000


	//----- nvinfo : EIATTR_CBANK_PARAM_SIZE
	.align		4
.L_74:
        /*006c*/ 	.byte	0x03, 0x19
        /*006e*/ 	.short	0x0018


	//----- nvinfo : EIATTR_PARAM_CBANK
	.align		4
        /*0070*/ 	.byte	0x04, 0x0a
        /*0072*/ 	.short	(.L_76 - .L_75)
	.align		4
.L_75:
        /*0074*/ 	.word	index@(.nv.constant0._Z8countingPiS_ii)
        /*0078*/ 	.short	0x0380
        /*007a*/ 	.short	0x0018


	//----- nvinfo : EIATTR_SW_WAR
	.align		4
.L_76:
        /*007c*/ 	.byte	0x04, 0x36
        /*007e*/ 	.short	(.L_78 - .L_77)
.L_77:
        /*0080*/ 	.word	0x00000008
.L_78:


//--------------------- .nv.callgraph             --------------------------
	.section	.nv.callgraph,"",@"SHT_CUDA_CALLGRAPH"
	.align	4
	.sectionentsize	8
	.align		4
        /*0000*/ 	.word	0x00000000
	.align		4
        /*0004*/ 	.word	0xffffffff
	.align		4
        /*0008*/ 	.word	0x00000000
	.align		4
        /*000c*/ 	.word	0xfffffffe
	.align		4
        /*0010*/ 	.word	0x00000000
	.align		4
        /*0014*/ 	.word	0xfffffffd
	.align		4
        /*0018*/ 	.word	0x00000000
	.align		4
        /*001c*/ 	.word	0xfffffffc


//--------------------- .nv.constant4             --------------------------
	.section	.nv.constant4,"a",@progbits
	.align	8
	.align		8
.nv.constant4:
        /*0000*/ 	.dword	_ZN34_INTERNAL_41455ea8_4_k_cu_3c7b47364cuda3std3__45__cpo5beginE
	.align		8
        /*0008*/ 	.dword	_ZN34_INTERNAL_41455ea8_4_k_cu_3c7b47364cuda3std3__45__cpo3endE
	.align		8
        /*0010*/ 	.dword	_ZN34_INTERNAL_41455ea8_4_k_cu_3c7b47364cuda3std3__45__cpo6cbeginE
	.align		8
        /*0018*/ 	.dword	_ZN34_INTERNAL_41455ea8_4_k_cu_3c7b47364cuda3std3__45__cpo4cendE
	.align		8
        /*0020*/ 	.dword	_ZN34_INTERNAL_41455ea8_4_k_cu_3c7b47364cuda3std3__45__cpo6rbeginE
	.align		8
        /*0028*/ 	.dword	_ZN34_INTERNAL_41455ea8_4_k_cu_3c7b47364cuda3std3__45__cpo4rendE
	.align		8
        /*0030*/ 	.dword	_ZN34_INTERNAL_41455ea8_4_k_cu_3c7b47364cuda3std3__45__cpo7crbeginE
	.align		8
        /*0038*/ 	.dword	_ZN34_INTERNAL_41455ea8_4_k_cu_3c7b47364cuda3std3__45__cpo5crendE
	.align		8
        /*0040*/ 	.dword	_ZN34_INTERNAL_41455ea8_4_k_cu_3c7b47364cuda3std3__436_GLOBAL__N__41455ea8_4_k_cu_3c7b47366ignoreE
	.align		8
        /*0048*/ 	.dword	_ZN34_INTERNAL_41455ea8_4_k_cu_3c7b47364cuda3std3__419piecewise_constructE
	.align		8
        /*0050*/ 	.dword	_ZN34_INTERNAL_41455ea8_4_k_cu_3c7b47364cuda3std3__48in_placeE
	.align		8
        /*0058*/ 	.dword	_ZN34_INTERNAL_41455ea8_4_k_cu_3c7b47364cuda3std3__420unreachable_sentinelE
	.align		8
        /*0060*/ 	.dword	_ZN34_INTERNAL_41455ea8_4_k_cu_3c7b47364cuda3std3__47nulloptE
	.align		8
        /*0068*/ 	.dword	_ZN34_INTERNAL_41455ea8_4_k_cu_3c7b47364cuda3std3__48unexpectE
	.align		8
        /*0070*/ 	.dword	_ZN34_INTERNAL_41455ea8_4_k_cu_3c7b47364cuda3std6ranges3__45__cpo4swapE
	.align		8
        /*0078*/ 	.dword	_ZN34_INTERNAL_41455ea8_4_k_cu_3c7b47364cuda3std6ranges3__45__cpo9iter_moveE
	.align		8
        /*0080*/ 	.dword	_ZN34_INTERNAL_41455ea8_4_k_cu_3c7b47364cuda3std6ranges3__45__cpo5beginE
	.align		8
        /*0088*/ 	.dword	_ZN34_INTERNAL_41455ea8_4_k_cu_3c7b47364cuda3std6ranges3__45__cpo3endE
	.align		8
        /*0090*/ 	.dword	_ZN34_INTERNAL_41455ea8_4_k_cu_3c7b47364cuda3std6ranges3__45__cpo6cbeginE
	.align		8
        /*0098*/ 	.dword	_ZN34_INTERNAL_41455ea8_4_k_cu_3c7b47364cuda3std6ranges3__45__cpo4cendE
	.align		8
        /*00a0*/ 	.dword	_ZN34_INTERNAL_41455ea8_4_k_cu_3c7b47364cuda3std6ranges3__45__cpo7advanceE
	.align		8
        /*00a8*/ 	.dword	_ZN34_INTERNAL_41455ea8_4_k_cu_3c7b47364cuda3std6ranges3__45__cpo9iter_swapE
	.align		8
        /*00b0*/ 	.dword	_ZN34_INTERNAL_41455ea8_4_k_cu_3c7b47364cuda3std6ranges3__45__cpo4nextE
	.align		8
        /*00b8*/ 	.dword	_ZN34_INTERNAL_41455ea8_4_k_cu_3c7b47364cuda3std6ranges3__45__cpo4prevE
	.align		8
        /*00c0*/ 	.dword	_ZN34_INTERNAL_41455ea8_4_k_cu_3c7b47364cuda3std6ranges3__45__cpo4dataE
	.align		8
        /*00c8*/ 	.dword	_ZN34_INTERNAL_41455ea8_4_k_cu_3c7b47364cuda3std6ranges3__45__cpo5cdataE
	.align		8
        /*00d0*/ 	.dword	_ZN34_INTERNAL_41455ea8_4_k_cu_3c7b47364cuda3std6ranges3__45__cpo4sizeE
	.align		8
        /*00d8*/ 	.dword	_ZN34_INTERNAL_41455ea8_4_k_cu_3c7b47364cuda3std6ranges3__45__cpo5ssizeE
	.align		8
        /*00e0*/ 	.dword	_ZN34_INTERNAL_41455ea8_4_k_cu_3c7b47364cuda3std6ranges3__45__cpo8distanceE
	.align		8
        /*00e8*/ 	.dword	_ZN34_INTERNAL_41455ea8_4_k_cu_3c7b47366thrust24THRUST_300001_SM_1000_NS8cuda_cub3parE
	.align		8
        /*00f0*/ 	.dword	_ZN34_INTERNAL_41455ea8_4_k_cu_3c7b47366thrust24THRUST_300001_SM_1000_NS8cuda_cub10par_nosyncE
	.align		8
        /*00f8*/ 	.dword	_ZN34_INTERNAL_41455ea8_4_k_cu_3c7b47366thrust24THRUST_300001_SM_1000_NS6system6detail10sequential3seqE
	.align		8
        /*0100*/ 	.dword	_ZN34_INTERNAL_41455ea8_4_k_cu_3c7b47366thrust24THRUST_300001_SM_1000_NS12placeholders2_1E
	.align		8
        /*0108*/ 	.dword	_ZN34_INTERNAL_41455ea8_4_k_cu_3c7b47366thrust24THRUST_300001_SM_1000_NS12placeholders2_2E
	.align		8
        /*0110*/ 	.dword	_ZN34_INTERNAL_41455ea8_4_k_cu_3c7b47366thrust24THRUST_300001_SM_1000_NS12placeholders2_3E
	.align		8
        /*0118*/ 	.dword	_ZN34_INTERNAL_41455ea8_4_k_cu_3c7b47366thrust24THRUST_300001_SM_1000_NS12placeholders2_4E
	.align		8
        /*0120*/ 	.dword	_ZN34_INTERNAL_41455ea8_4_k_cu_3c7b47366thrust24THRUST_300001_SM_1000_NS12placeholders2_5E
	.align		8
        /*0128*/ 	.dword	_ZN34_INTERNAL_41455ea8_4_k_cu_3c7b47366thrust24THRUST_300001_SM_1000_NS12placeholders2_6E
	.align		8
        /*0130*/ 	.dword	_ZN34_INTERNAL_41455ea8_4_k_cu_3c7b47366thrust24THRUST_300001_SM_1000_NS12placeholders2_7E
	.align		8
        /*0138*/ 	.dword	_ZN34_INTERNAL_41455ea8_4_k_cu_3c7b47366thrust24THRUST_300001_SM_1000_NS12placeholders2_8E
	.align		8
        /*0140*/ 	.dword	_ZN34_INTERNAL_41455ea8_4_k_cu_3c7b47366thrust24THRUST_300001_SM_1000_NS12placeholders2_9E
	.align		8
        /*0148*/ 	.dword	_ZN34_INTERNAL_41455ea8_4_k_cu_3c7b47366thrust24THRUST_300001_SM_1000_NS12placeholders3_10E
	.align		8
        /*0150*/ 	.dword	_ZN34_INTERNAL_41455ea8_4_k_cu_3c7b47366thrust24THRUST_300001_SM_1000_NS3seqE


//--------------------- .text._ZN3cub18CUB_300001_SM_10006detail11EmptyKernelIvEEvv --------------------------
	.section	.text._ZN3cub18CUB_300001_SM_10006detail11EmptyKernelIvEEvv,"ax",@progbits
	.align	128
        .global         _ZN3cub18CUB_300001_SM_10006detail11EmptyKernelIvEEvv
        .type           _ZN3cub18CUB_300001_SM_10006detail11EmptyKernelIvEEvv,@function
        .size           _ZN3cub18CUB_300001_SM_10006detail11EmptyKernelIvEEvv,(.L_x_4 - _ZN3cub18CUB_300001_SM_10006detail11EmptyKernelIvEEvv)
        .other          _ZN3cub18CUB_300001_SM_10006detail11EmptyKernelIvEEvv,@"STO_CUDA_ENTRY STV_DEFAULT"
_ZN3cub18CUB_300001_SM_10006detail11EmptyKernelIvEEvv:
.text._ZN3cub18CUB_300001_SM_10006detail11EmptyKernelIvEEvv:
[----:B------:R-:W-:Y:S01]  /*0000*/  LDC R1, c[0x0][0x37c] ;  /* 0x0000df00ff017b82 */ /* 0x000fe20000000800 */
[----:B------:R-:W-:Y:S05]  /*0010*/  EXIT ;  /* 0x000000000000794d */ /* 0x000fea0003800000 */
.L_x_0:
[----:B------:R-:W-:-:S00]  /*0020*/  BRA `(.L_x_0) ;  /* 0xfffffffc00fc7947 */ /* 0x000fc0000383ffff */
[----:B------:R-:W-:-:S00]  /*0030*/  NOP ;  /* 0x0000000000007918 */ /* 0x000fc00000000000 */
        /* <DEDUP_REMOVED lines=12> */
.L_x_4:


//--------------------- .text._Z8countingPiS_ii   --------------------------
	.section	.text._Z8countingPiS_ii,"ax",@progbits
	.align	128
        .global         _Z8countingPiS_ii
        .type           _Z8countingPiS_ii,@function
        .size           _Z8countingPiS_ii,(.L_x_5 - _Z8countingPiS_ii)
        .other          _Z8countingPiS_ii,@"STO_CUDA_ENTRY STV_DEFAULT"
_Z8countingPiS_ii:
.text._Z8countingPiS_ii:
[----:B------:R-:W-:Y:S01]  /*0000*/  LDC R1, c[0x0][0x37c] ;  /* 0x0000df00ff017b82 */ /* 0x000fe20000000800 */
[----:B------:R-:W0:Y:S01]  /*0010*/  S2R R5, SR_CTAID.X ;  /* 0x0000000000057919 */ /* 0x000e220000002500 */
[----:B------:R-:W0:Y:S01]  /*0020*/  LDCU UR4, c[0x0][0x360] ;  /* 0x00006c00ff0477ac */ /* 0x000e220008000800 */
[----:B------:R-:W-:Y:S01]  /*0030*/  BSSY.RECONVERGENT B0, `(.L_x_1) ;  /* 0x000002a000007945 */ /* 0x000fe20003800200 */
[----:B------:R-:W0:Y:S01]  /*0040*/  S2R R0, SR_TID.X ;  /* 0x0000000000007919 */ /* 0x000e220000002100 */
[----:B------:R-:W1:Y:S01]  /*0050*/  LDCU UR5, c[0x0][0x390] ;  /* 0x00007200ff0577ac */ /* 0x000e620008000800 */
[----:B0-----:R-:W-:-:S05]  /*0060*/  IMAD R5, R5, UR4, R0 ;  /* 0x0000000405057c24 */ /* 0x001fca000f8e0200 */
[----:B-1----:R-:W-:-:S13]  /*0070*/  ISETP.GE.AND P0, PT, R5, UR5, PT ;  /* 0x0000000505007c0c */ /* 0x002fda000bf06270 */
[----:B------:R-:W-:Y:S05]  /*0080*/  @P0 BRA `(.L_x_2) ;  /* 0x0000000000900947 */ /* 0x000fea0003800000 */
[----:B------:R-:W0:Y:S01]  /*0090*/  LDC.64 R2, c[0x0][0x380] ;  /* 0x0000e000ff027b82 */ /* 0x000e220000000a00 */
[----:B------:R-:W1:Y:S07]  /*00a0*/  LDCU.64 UR4, c[0x0][0x358] ;  /* 0x00006b00ff0477ac */ /* 0x000e6e0008000a00 */
[----:B------:R-:W2:Y:S01]  /*00b0*/  LDC R9, c[0x0][0x394] ;  /* 0x0000e500ff097b82 */ /* 0x000ea20000000800 */
[----:B0-----:R-:W-:-:S06]  /*00c0*/  IMAD.WIDE R2, R5, 0x4, R2 ;  /* 0x0000000405027825 */ /* 0x001fcc00078e0202 */
[----:B-1----:R-:W3:Y:S01]  /*00d0*/  LDG.E R2, desc[UR4][R2.64] ;  /* 0x0000000402027981 */ /* 0x002ee2000c1e1900 */
[----:B--2---:R-:W-:-:S04]  /*00e0*/  IABS R7, R9 ;  /* 0x0000000900077213 */ /* 0x004fc80000000000 */
[----:B------:R-:W0:Y:S08]  /*00f0*/  I2F.RP R0, R7 ;  /* 0x0000000700007306 */ /* 0x000e300000209400 */
[----:B0-----:R-:W0:Y:S02]  /*0100*/  MUFU.RCP R0, R0 ;  /* 0x0000000000007308 */ /* 0x001e240000001000 */
[----:B0-----:R-:W-:-:S06]  /*0110*/  VIADD R4, R0, 0xffffffe ;  /* 0x0ffffffe00047836 */ /* 0x001fcc0000000000 */
[----:B------:R0:W1:Y:S02]  /*0120*/  F2I.FTZ.U32.TRUNC.NTZ R5, R4 ;  /* 0x0000000400057305 */ /* 0x000064000021f000 */
[----:B0-----:R-:W-:Y:S01]  /*0130*/  IMAD.MOV.U32 R4, RZ, RZ, RZ ;  /* 0x000000ffff047224 */ /* 0x001fe200078e00ff */
[----:B-1----:R-:W-:-:S05]  /*0140*/  IADD3 R6, PT, PT, RZ, -R5, RZ ;  /* 0x80000005ff067210 */ /* 0x002fca0007ffe0ff */
[----:B------:R-:W-:-:S04]  /*0150*/  IMAD R11, R6, R7, RZ ;  /* 0x00000007060b7224 */ /* 0x000fc800078e02ff */
[----:B------:R-:W-:Y:S01]  /*0160*/  IMAD.HI.U32 R5, R5, R11, R4 ;  /* 0x0000000b05057227 */ /* 0x000fe200078e0004 */
[----:B---3--:R-:W-:Y:S02]  /*0170*/  IABS R6, R2 ;  /* 0x0000000200067213 */ /* 0x008fe40000000000 */
[----:B------:R-:W-:-:S03]  /*0180*/  LOP3.LUT R2, R2, R9, RZ, 0x3c, !PT ;  /* 0x0000000902027212 */ /* 0x000fc600078e3cff */
[----:B------:R-:W-:Y:S01]  /*0190*/  IMAD.HI.U32 R5, R5, R6, RZ ;  /* 0x0000000605057227 */ /* 0x000fe200078e00ff */
[----:B------:R-:W-:Y:S02]  /*01a0*/  ISETP.GE.AND P1, PT, R2, RZ, PT ;  /* 0x000000ff0200720c */ /* 0x000fe40003f26270 */
[----:B------:R-:W0:Y:S02]  /*01b0*/  LDC.64 R2, c[0x0][0x388] ;  /* 0x0000e200ff027b82 */ /* 0x000e240000000a00 */
[----:B------:R-:W-:-:S05]  /*01c0*/  IADD3 R0, PT, PT, -R5, RZ, RZ ;  /* 0x000000ff05007210 */ /* 0x000fca0007ffe1ff */
[----:B------:R-:W-:-:S05]  /*01d0*/  IMAD R0, R7, R0, R6 ;  /* 0x0000000007007224 */ /* 0x000fca00078e0206 */
[----:B------:R-:W-:-:S13]  /*01e0*/  ISETP.GT.U32.AND P2, PT, R7, R0, PT ;  /* 0x000000000700720c */ /* 0x000fda0003f44070 */
[----:B------:R-:W-:Y:S01]  /*01f0*/  @!P2 IMAD.IADD R0, R0, 0x1, -R7 ;  /* 0x000000010000a824 */ /* 0x000fe200078e0a07 */
[----:B------:R-:W-:Y:S02]  /*0200*/  @!P2 IADD3 R5, PT, PT, R5, 0x1, RZ ;  /* 0x000000010505a810 */ /* 0x000fe40007ffe0ff */
[----:B------:R-:W-:Y:S02]  /*0210*/  ISETP.NE.AND P2, PT, R9, RZ, PT ;  /* 0x000000ff0900720c */ /* 0x000fe40003f45270 */
[----:B------:R-:W-:-:S13]  /*0220*/  ISETP.GE.U32.AND P0, PT, R0, R7, PT ;  /* 0x000000070000720c */ /* 0x000fda0003f06070 */
[----:B------:R-:W-:-:S05]  /*0230*/  @P0 VIADD R5, R5, 0x1 ;  /* 0x0000000105050836 */ /* 0x000fca0000000000 */
[----:B------:R-:W-:Y:S02]  /*0240*/  @!P1 IADD3 R5, PT, PT, -R5, RZ, RZ ;  /* 0x000000ff05059210 */ /* 0x000fe40007ffe1ff */
[----:B------:R-:W-:-:S05]  /*0250*/  @!P2 LOP3.LUT R5, RZ, R9, RZ, 0x33, !PT ;  /* 0x00000009ff05a212 */ /* 0x000fca00078e33ff */
[----:B------:R-:W-:-:S05]  /*0260*/  IMAD.HI R0, R5, 0x66666667, RZ ;  /* 0x6666666705007827 */ /* 0x000fca00078e02ff */
[----:B------:R-:W-:-:S04]  /*0270*/  SHF.R.U32.HI R7, RZ, 0x1f, R0 ;  /* 0x0000001fff077819 */ /* 0x000fc80000011600 */
[----:B------:R-:W-:Y:S01]  /*0280*/  LEA.HI.SX32 R0, R0, R7, 0x1e ;  /* 0x0000000700007211 */ /* 0x000fe200078ff2ff */
[----:B------:R-:W-:-:S04]  /*0290*/  IMAD.MOV.U32 R7, RZ, RZ, 0x1 ;  /* 0x00000001ff077424 */ /* 0x000fc800078e00ff */
[----:B------:R-:W-:-:S04]  /*02a0*/  IMAD R5, R0, -0xa, R5 ;  /* 0xfffffff600057824 */ /* 0x000fc800078e0205 */
[----:B0-----:R-:W-:-:S05]  /*02b0*/  IMAD.WIDE R2, R5, 0x4, R2 ;  /* 0x0000000405027825 */ /* 0x001fca00078e0202 */
[----:B------:R0:W-:Y:S02]  /*02c0*/  REDG.E.ADD.STRONG.GPU desc[UR4][R2.64], R7 ;  /* 0x000000070200798e */ /* 0x0001e4000c12e104 */
.L_x_2:
[----:B------:R-:W-:Y:S05]  /*02d0*/  BSYNC.RECONVERGENT B0 ;  /* 0x0000000000007941 */ /* 0x000fea0003800200 */
.L_x_1:
[----:B------:R-:W-:Y:S06]  /*02e0*/  BAR.SYNC.DEFER_BLOCKING 0x0 ;  /* 0x0000000000007b1d */ /* 0x000fec0000010000 */
[----:B------:R-:W-:Y:S05]  /*02f0*/  EXIT ;  /* 0x000000000000794d */ /* 0x000fea0003800000 */
.L_x_3:
        /* <DEDUP_REMOVED lines=16> */
.L_x_5:


//--------------------- .nv.shared.reserved.0     --------------------------
	.section	.nv.shared.reserved.0,"aw",@nobits
	.weak		__nv_reservedSMEM_offset_0_alias
	.size		__nv_reservedSMEM_offset_0_alias, 0, 64
	.other		__nv_reservedSMEM_offset_0_alias,@"STO_CUDA_RESERVED_SHARED STV_DEFAULT"
__nv_reservedSMEM_offset_0_alias:
	.zero		0
	.zero		64


//--------------------- .nv.global                --------------------------
	.section	.nv.global,"aw",@nobits
.nv.global:
	.type		_ZN34_INTERNAL_41455ea8_4_k_cu_3c7b47366thrust24THRUST_300001_SM_1000_NS3seqE,@object
	.size		_ZN34_INTERNAL_41455ea8_4_k_cu_3c7b47366thrust24THRUST_300001_SM_1000_NS3seqE,(_ZN34_INTERNAL_41455ea8_4_k_cu_3c7b47364cuda3std3__48in_placeE - _ZN34_INTERNAL_41455ea8_4_k_cu_3c7b47366thrust24THRUST_300001_SM_1000_NS3seqE)
_ZN34_INTERNAL_41455ea8_4_k_cu_3c7b47366thrust24THRUST_300001_SM_1000_NS3seqE:
	.zero		1
	.type		_ZN34_INTERNAL_41455ea8_4_k_cu_3c7b47364cuda3std3__48in_placeE,@object
	.size		_ZN34_INTERNAL_41455ea8_4_k_cu_3c7b47364cuda3std3__48in_placeE,(_ZN34_INTERNAL_41455ea8_4_k_cu_3c7b47364cuda3std6ranges3__45__cpo4sizeE - _ZN34_INTERNAL_41455ea8_4_k_cu_3c7b47364cuda3std3__48in_placeE)
_ZN34_INTERNAL_41455ea8_4_k_cu_3c7b47364cuda3std3__48in_placeE:
	.zero		1
	.type		_ZN34_INTERNAL_41455ea8_4_k_cu_3c7b47364cuda3std6ranges3__45__cpo4sizeE,@object
	.size		_ZN34_INTERNAL_41455ea8_4_k_cu_3c7b47364cuda3std6ranges3__45__cpo4sizeE,(_ZN34_INTERNAL_41455ea8_4_k_cu_3c7b47366thrust24THRUST_300001_SM_1000_NS12placeholders2_3E - _ZN34_INTERNAL_41455ea8_4_k_cu_3c7b47364cuda3std6ranges3__45__cpo4sizeE)
_ZN34_INTERNAL_41455ea8_4_k_cu_3c7b47364cuda3std6ranges3__45__cpo4sizeE:
	.zero		1
	.type		_ZN34_INTERNAL_41455ea8_4_k_cu_3c7b47366thrust24THRUST_300001_SM_1000_NS12placeholders2_3E,@object
	.size		_ZN34_INTERNAL_41455ea8_4_k_cu_3c7b47366thrust24THRUST_300001_SM_1000_NS12placeholders2_3E,(_ZN34_INTERNAL_41455ea8_4_k_cu_3c7b47364cuda3std3__45__cpo6cbeginE - _ZN34_INTERNAL_41455ea8_4_k_cu_3c7b47366thrust24THRUST_300001_SM_1000_NS12placeholders2_3E)
_ZN34_INTERNAL_41455ea8_4_k_cu_3c7b47366thrust24THRUST_300001_SM_1000_NS12placeholders2_3E:
	.zero		1
	.type		_ZN34_INTERNAL_41455ea8_4_k_cu_3c7b47364cuda3std3__45__cpo6cbeginE,@object
	.size		_ZN34_INTERNAL_41455ea8_4_k_cu_3c7b47364cuda3std3__45__cpo6cbeginE,(_ZN34_INTERNAL_41455ea8_4_k_cu_3c7b47364cuda3std6ranges3__45__cpo6cbeginE - _ZN34_INTERNAL_41455ea8_4_k_cu_3c7b47364cuda3std3__45__cpo6cbeginE)
_ZN34_INTERNAL_41455ea8_4_k_cu_3c7b47364cuda3std3__45__cpo6cbeginE:
	.zero		1
	.type		_ZN34_INTERNAL_41455ea8_4_k_cu_3c7b47364cuda3std6ranges3__45__cpo6cbeginE,@object
	.size		_ZN34_INTERNAL_41455ea8_4_k_cu_3c7b47364cuda3std6ranges3__45__cpo6cbeginE,(_ZN34_INTERNAL_41455ea8_4_k_cu_3c7b47366thrust24THRUST_300001_SM_1000_NS12placeholders2_7E - _ZN34_INTERNAL_41455ea8_4_k_cu_3c7b47364cuda3std6ranges3__45__cpo6cbeginE)
_ZN34_INTERNAL_41455ea8_4_k_cu_3c7b47364cuda3std6ranges3__45__cpo6cbeginE:
	.zero		1
	.type		_ZN34_INTERNAL_41455ea8_4_k_cu_3c7b47366thrust24THRUST_300001_SM_1000_NS12placeholders2_7E,@object
	.size		_ZN34_INTERNAL_41455ea8_4_k_cu_3c7b47366thrust24THRUST_300001_SM_1000_NS12placeholders2_7E,(_ZN34_INTERNAL_41455ea8_4_k_cu_3c7b47364cuda3std3__45__cpo7crbeginE - _ZN34_INTERNAL_41455ea8_4_k_cu_3c7b47366thrust24THRUST_300001_SM_1000_NS12placeholders2_7E)
_ZN34_INTERNAL_41455ea8_4_k_cu_3c7b47366thrust24THRUST_300001_SM_1000_NS12placeholders2_7E:
	.zero		1
	.type		_ZN34_INTERNAL_41455ea8_4_k_cu_3c7b47364cuda3std3__45__cpo7crbeginE,@object
	.size		_ZN34_INTERNAL_41455ea8_4_k_cu_3c7b47364cuda3std3__45__cpo7crbeginE,(_ZN34_INTERNAL_41455ea8_4_k_cu_3c7b47364cuda3std6ranges3__45__cpo4nextE - _ZN34_INTERNAL_41455ea8_4_k_cu_3c7b47364cuda3std3__45__cpo7crbeginE)
_ZN34_INTERNAL_41455ea8_4_k_cu_3c7b47364cuda3std3__45__cpo7crbeginE:
	.zero		1
	.type		_ZN34_INTERNAL_41455ea8_4_k_cu_3c7b47364cuda3std6ranges3__45__cpo4nextE,@object
	.size		_ZN34_INTERNAL_41455ea8_4_k_cu_3c7b47364cuda3std6ranges3__45__cpo4nextE,(_ZN34_INTERNAL_41455ea8_4_k_cu_3c7b47364cuda3std6ranges3__45__cpo4swapE - _ZN34_INTERNAL_41455ea8_4_k_cu_3c7b47364cuda3std6ranges3__45__cpo4nextE)
_ZN34_INTERNAL_41455ea8_4_k_cu_3c7b47364cuda3std6ranges3__45__cpo4nextE:
	.zero		1
	.type		_ZN34_INTERNAL_41455ea8_4_k_cu_3c7b47364cuda3std6ranges3__45__cpo4swapE,@object
	.size		_ZN34_INTERNAL_41455ea8_4_k_cu_3c7b47364cuda3std6ranges3__45__cpo4swapE,(_ZN34_INTERNAL_41455ea8_4_k_cu_3c7b47366thrust24THRUST_300001_SM_1000_NS8cuda_cub10par_nosyncE - _ZN34_INTERNAL_41455ea8_4_k_cu_3c7b47364cuda3std6ranges3__45__cpo4swapE)
_ZN34_INTERNAL_41455ea8_4_k_cu_3c7b47364cuda3std6ranges3__45__cpo4swapE:
	.zero		1
	.type		_ZN34_INTERNAL_41455ea8_4_k_cu_3c7b47366thrust24THRUST_300001_SM_1000_NS8cuda_cub10par_nosyncE,@object
	.size		_ZN34_INTERNAL_41455ea8_4_k_cu_3c7b47366thrust24THRUST_300001_SM_1000_NS8cuda_cub10par_nosyncE,(_ZN34_INTERNAL_41455ea8_4_k_cu_3c7b47366thrust24THRUST_300001_SM_1000_NS12placeholders2_9E - _ZN34_INTERNAL_41455ea8_4_k_cu_3c7b47366thrust24THRUST_300001_SM_1000_NS8cuda_cub10par_nosyncE)
_ZN34_INTERNAL_41455ea8_4_k_cu_3c7b47366thrust24THRUST_300001_SM_1000_NS8cuda_cub10par_nosyncE:
	.zero		1
	.type		_ZN34_INTERNAL_41455ea8_4_k_cu_3c7b47366thrust24THRUST_300001_SM_1000_NS12placeholders2_9E,@object
	.size		_ZN34_INTERNAL_41455ea8_4_k_cu_3c7b47366thrust24THRUST_300001_SM_1000_NS12placeholders2_9E,(_ZN34_INTERNAL_41455ea8_4_k_cu_3c7b47364cuda3std3__436_GLOBAL__N__41455ea8_4_k_cu_3c7b47366ignoreE - _ZN34_INTERNAL_41455ea8_4_k_cu_3c7b47366thrust24THRUST_300001_SM_1000_NS12placeholders2_9E)
_ZN34_INTERNAL_41455ea8_4_k_cu_3c7b47366thrust24THRUST_300001_SM_1000_NS12placeholders2_9E:
	.zero		1
	.type		_ZN34_INTERNAL_41455ea8_4_k_cu_3c7b47364cuda3std3__436_GLOBAL__N__41455ea8_4_k_cu_3c7b47366ignoreE,@object
	.size		_ZN34_INTERNAL_41455ea8_4_k_cu_3c7b47364cuda3std3__436_GLOBAL__N__41455ea8_4_k_cu_3c7b47366ignoreE,(_ZN34_INTERNAL_41455ea8_4_k_cu_3c7b47364cuda3std6ranges3__45__cpo4dataE - _ZN34_INTERNAL_41455ea8_4_k_cu_3c7b47364cuda3std3__436_GLOBAL__N__41455ea8_4_k_cu_3c7b47366ignoreE)
_ZN34_INTERNAL_41455ea8_4_k_cu_3c7b47364cuda3std3__436_GLOBAL__N__41455ea8_4_k_cu_3c7b47366ignoreE:
	.zero		1
	.type		_ZN34_INTERNAL_41455ea8_4_k_cu_3c7b47364cuda3std6ranges3__45__cpo4dataE,@object
	.size		_ZN34_INTERNAL_41455ea8_4_k_cu_3c7b47364cuda3std6ranges3__45__cpo4dataE,(_ZN34_INTERNAL_41455ea8_4_k_cu_3c7b47366thrust24THRUST_300001_SM_1000_NS12placeholders2_1E - _ZN34_INTERNAL_41455ea8_4_k_cu_3c7b47364cuda3std6ranges3__45__cpo4dataE)
_ZN34_INTERNAL_41455ea8_4_k_cu_3c7b47364cuda3std6ranges3__45__cpo4dataE:
	.zero		1
	.type		_ZN34_INTERNAL_41455ea8_4_k_cu_3c7b47366thrust24THRUST_300001_SM_1000_NS12placeholders2_1E,@object
	.size		_ZN34_INTERNAL_41455ea8_4_k_cu_3c7b47366thrust24THRUST_300001_SM_1000_NS12placeholders2_1E,(_ZN34_INTERNAL_41455ea8_4_k_cu_3c7b47364cuda3std3__45__cpo5beginE - _ZN34_INTERNAL_41455ea8_4_k_cu_3c7b47366thrust24THRUST_300001_SM_1000_NS12placeholders2_1E)
_ZN34_INTERNAL_41455ea8_4_k_cu_3c7b47366thrust24THRUST_300001_SM_1000_NS12placeholders2_1E:
	.zero		1
	.type		_ZN34_INTERNAL_41455ea8_4_k_cu_3c7b47364cuda3std3__45__cpo5beginE,@object
	.size		_ZN34_INTERNAL_41455ea8_4_k_cu_3c7b47364cuda3std3__45__cpo5beginE,(_ZN34_INTERNAL_41455ea8_4_k_cu_3c7b47364cuda3std6ranges3__45__cpo5beginE - _ZN34_INTERNAL_41455ea8_4_k_cu_3c7b47364cuda3std3__45__cpo5beginE)
_ZN34_INTERNAL_41455ea8_4_k_cu_3c7b47364cuda3std3__45__cpo5beginE:
	.zero		1
	.type		_ZN34_INTERNAL_41455ea8_4_k_cu_3c7b47364cuda3std6ranges3__45__cpo5beginE,@object
	.size		_ZN34_INTERNAL_41455ea8_4_k_cu_3c7b47364cuda3std6ranges3__45__cpo5beginE,(_ZN34_INTERNAL_41455ea8_4_k_cu_3c7b47366thrust24THRUST_300001_SM_1000_NS12placeholders2_5E - _ZN34_INTERNAL_41455ea8_4_k_cu_3c7b47364cuda3std6ranges3__45__cpo5beginE)
_ZN34_INTERNAL_41455ea8_4_k_cu_3c7b47364cuda3std6ranges3__45__cpo5beginE:
	.zero		1
	.type		_ZN34_INTERNAL_41455ea8_4_k_cu_3c7b47366thrust24THRUST_300001_SM_1000_NS12placeholders2_5E,@object
	.size		_ZN34_INTERNAL_41455ea8_4_k_cu_3c7b47366thrust24THRUST_300001_SM_1000_NS12placeholders2_5E,(_ZN34_INTERNAL_41455ea8_4_k_cu_3c7b47364cuda3std3__45__cpo6rbeginE - _ZN34_INTERNAL_41455ea8_4_k_cu_3c7b47366thrust24THRUST_300001_SM_1000_NS12placeholders2_5E)
_ZN34_INTERNAL_41455ea8_4_k_cu_3c7b47366thrust24THRUST_300001_SM_1000_NS12placeholders2_5E:
	.zero		1
	.type		_ZN34_INTERNAL_41455ea8_4_k_cu_3c7b47364cuda3std3__45__cpo6rbeginE,@object
	.size		_ZN34_INTERNAL_41455ea8_4_k_cu_3c7b47364cuda3std3__45__cpo6rbeginE,(_ZN34_INTERNAL_41455ea8_4_k_cu_3c7b47364cuda3std6ranges3__45__cpo7advanceE - _ZN34_INTERNAL_41455ea8_4_k_cu_3c7b47364cuda3std3__45__cpo6rbeginE)
_ZN34_INTERNAL_41455ea8_4_k_cu_3c7b47364cuda3std3__45__cpo6rbeginE:
	.zero		1
	.type		_ZN34_INTERNAL_41455ea8_4_k_cu_3c7b47364cuda3std6ranges3__45__cpo7advanceE,@object
	.size		_ZN34_INTERNAL_41455ea8_4_k_cu_3c7b47364cuda3std6ranges3__45__cpo7advanceE,(_ZN34_INTERNAL_41455ea8_4_k_cu_3c7b47364cuda3std3__47nulloptE - _ZN34_INTERNAL_41455ea8_4_k_cu_3c7b47364cuda3std6ranges3__45__cpo7advanceE)
_ZN34_INTERNAL_41455ea8_4_k_cu_3c7b47364cuda3std6ranges3__45__cpo7advanceE:
	.zero		1
	.type		_ZN34_INTERNAL_41455ea8_4_k_cu_3c7b47364cuda3std3__47nulloptE,@object
	.size		_ZN34_INTERNAL_41455ea8_4_k_cu_3c7b47364cuda3std3__47nulloptE,(_ZN34_INTERNAL_41455ea8_4_k_cu_3c7b47364cuda3std6ranges3__45__cpo8distanceE - _ZN34_INTERNAL_41455ea8_4_k_cu_3c7b47364cuda3std3__47nulloptE)
_ZN34_INTERNAL_41455ea8_4_k_cu_3c7b47364cuda3std3__47nulloptE:
	.zero		1
	.type		_ZN34_INTERNAL_41455ea8_4_k_cu_3c7b47364cuda3std6ranges3__45__cpo8distanceE,@object
	.size		_ZN34_INTERNAL_41455ea8_4_k_cu_3c7b47364cuda3std6ranges3__45__cpo8distanceE,(_ZN34_INTERNAL_41455ea8_4_k_cu_3c7b47366thrust24THRUST_300001_SM_1000_NS12placeholders3_10E - _ZN34_INTERNAL_41455ea8_4_k_cu_3c7b47364cuda3std6ranges3__45__cpo8distanceE)
_ZN34_INTERNAL_41455ea8_4_k_cu_3c7b47364cuda3std6ranges3__45__cpo8distanceE:
	.zero		1
	.type		_ZN34_INTERNAL_41455ea8_4_k_cu_3c7b47366thrust24THRUST_300001_SM_1000_NS12placeholders3_10E,@object
	.size		_ZN34_INTERNAL_41455ea8_4_k_cu_3c7b47366thrust24THRUST_300001_SM_1000_NS12placeholders3_10E,(_ZN34_INTERNAL_41455ea8_4_k_cu_3c7b47364cuda3std3__419piecewise_constructE - _ZN34_INTERNAL_41455ea8_4_k_cu_3c7b47366thrust24THRUST_300001_SM_1000_NS12placeholders3_10E)
_ZN34_INTERNAL_41455ea8_4_k_cu_3c7b47366thrust24THRUST_300001_SM_1000_NS12placeholders3_10E:
	.zero		1
	.type		_ZN34_INTERNAL_41455ea8_4_k_cu_3c7b47364cuda3std3__419piecewise_constructE,@object
	.size		_ZN34_INTERNAL_41455ea8_4_k_cu_3c7b47364cuda3std3__419piecewise_constructE,(_ZN34_INTERNAL_41455ea8_4_k_cu_3c7b47364cuda3std6ranges3__45__cpo5cdataE - _ZN34_INTERNAL_41455ea8_4_k_cu_3c7b47364cuda3std3__419piecewise_constructE)
_ZN34_INTERNAL_41455ea8_4_k_cu_3c7b47364cuda3std3__419piecewise_constructE:
	.zero		1
	.type		_ZN34_INTERNAL_41455ea8_4_k_cu_3c7b47364cuda3std6ranges3__45__cpo5cdataE,@object
	.size		_ZN34_INTERNAL_41455ea8_4_k_cu_3c7b47364cuda3std6ranges3__45__cpo5cdataE,(_ZN34_INTERNAL_41455ea8_4_k_cu_3c7b47366thrust24THRUST_300001_SM_1000_NS12placeholders2_2E - _ZN34_INTERNAL_41455ea8_4_k_cu_3c7b47364cuda3std6ranges3__45__cpo5cdataE)
_ZN34_INTERNAL_41455ea8_4_k_cu_3c7b47364cuda3std6ranges3__45__cpo5cdataE:
	.zero		1
	.type		_ZN34_INTERNAL_41455ea8_4_k_cu_3c7b47366thrust24THRUST_300001_SM_1000_NS12placeholders2_2E,@object
	.size		_ZN34_INTERNAL_41455ea8_4_k_cu_3c7b47366thrust24THRUST_300001_SM_1000_NS12placeholders2_2E,(_ZN34_INTERNAL_41455ea8_4_k_cu_3c7b47364cuda3std3__45__cpo3endE - _ZN34_INTERNAL_41455ea8_4_k_cu_3c7b47366thrust24THRUST_300001_SM_1000_NS12placeholders2_2E)
_ZN34_INTERNAL_41455ea8_4_k_cu_3c7b47366thrust24THRUST_300001_SM_1000_NS12placeholders2_2E:
	.zero		1
	.type		_ZN34_INTERNAL_41455ea8_4_k_cu_3c7b47364cuda3std3__45__cpo3endE,@object
	.size		_ZN34_INTERNAL_41455ea8_4_k_cu_3c7b47364cuda3std3__45__cpo3endE,(_ZN34_INTERNAL_41455ea8_4_k_cu_3c7b47364cuda3std6ranges3__45__cpo3endE - _ZN34_INTERNAL_41455ea8_4_k_cu_3c7b47364cuda3std3__45__cpo3endE)
_ZN34_INTERNAL_41455ea8_4_k_cu_3c7b47364cuda3std3__45__cpo3endE:
	.zero		1
	.type		_ZN34_INTERNAL_41455ea8_4_k_cu_3c7b47364cuda3std6ranges3__45__cpo3endE,@object
	.size		_ZN34_INTERNAL_41455ea8_4_k_cu_3c7b47364cuda3std6ranges3__45__cpo3endE,(_ZN34_INTERNAL_41455ea8_4_k_cu_3c7b47366thrust24THRUST_300001_SM_1000_NS12placeholders2_6E - _ZN34_INTERNAL_41455ea8_4_k_cu_3c7b47364cuda3std6ranges3__45__cpo3endE)
_ZN34_INTERNAL_41455ea8_4_k_cu_3c7b47364cuda3std6ranges3__45__cpo3endE:
	.zero		1
	.type		_ZN34_INTERNAL_41455ea8_4_k_cu_3c7b47366thrust24THRUST_300001_SM_1000_NS12placeholders2_6E,@object
	.size		_ZN34_INTERNAL_41455ea8_4_k_cu_3c7b47366thrust24THRUST_300001_SM_1000_NS12placeholders2_6E,(_ZN34_INTERNAL_41455ea8_4_k_cu_3c7b47364cuda3std3__45__cpo4rendE - _ZN34_INTERNAL_41455ea8_4_k_cu_3c7b47366thrust24THRUST_300001_SM_1000_NS12placeholders2_6E)
_ZN34_INTERNAL_41455ea8_4_k_cu_3c7b47366thrust24THRUST_300001_SM_1000_NS12placeholders2_6E:
	.zero		1
	.type		_ZN34_INTERNAL_41455ea8_4_k_cu_3c7b47364cuda3std3__45__cpo4rendE,@object
	.size		_ZN34_INTERNAL_41455ea8_4_k_cu_3c7b47364cuda3std3__45__cpo4rendE,(_ZN34_INTERNAL_41455ea8_4_k_cu_3c7b47364cuda3std6ranges3__45__cpo9iter_swapE - _ZN34_INTERNAL_41455ea8_4_k_cu_3c7b47364cuda3std3__45__cpo4rendE)
_ZN34_INTERNAL_41455ea8_4_k_cu_3c7b47364cuda3std3__45__cpo4rendE:
	.zero		1
	.type		_ZN34_INTERNAL_41455ea8_4_k_cu_3c7b47364cuda3std6ranges3__45__cpo9iter_swapE,@object
	.size		_ZN34_INTERNAL_41455ea8_4_k_cu_3c7b47364cuda3std6ranges3__45__cpo9iter_swapE,(_ZN34_INTERNAL_41455ea8_4_k_cu_3c7b47364cuda3std3__48unexpectE - _ZN34_INTERNAL_41455ea8_4_k_cu_3c7b47364cuda3std6ranges3__45__cpo9iter_swapE)
_ZN34_INTERNAL_41455ea8_4_k_cu_3c7b47364cuda3std6ranges3__45__cpo9iter_swapE:
	.zero		1
	.type		_ZN34_INTERNAL_41455ea8_4_k_cu_3c7b47364cuda3std3__48unexpectE,@object
	.size		_ZN34_INTERNAL_41455ea8_4_k_cu_3c7b47364cuda3std3__48unexpectE,(_ZN34_INTERNAL_41455ea8_4_k_cu_3c7b47366thrust24THRUST_300001_SM_1000_NS8cuda_cub3parE - _ZN34_INTERNAL_41455ea8_4_k_cu_3c7b47364cuda3std3__48unexpectE)
_ZN34_INTERNAL_41455ea8_4_k_cu_3c7b47364cuda3std3__48unexpectE:
	.zero		1
	.type		_ZN34_INTERNAL_41455ea8_4_k_cu_3c7b47366thrust24THRUST_300001_SM_1000_NS8cuda_cub3parE,@object
	.size		_ZN34_INTERNAL_41455ea8_4_k_cu_3c7b47366thrust24THRUST_300001_SM_1000_NS8cuda_cub3parE,(_ZN34_INTERNAL_41455ea8_4_k_cu_3c7b47366thrust24THRUST_300001_SM_1000_NS12placeholders2_4E - _ZN34_INTERNAL_41455ea8_4_k_cu_3c7b47366thrust24THRUST_300001_SM_1000_NS8cuda_cub3parE)
_ZN34_INTERNAL_41455ea8_4_k_cu_3c7b47366thrust24THRUST_300001_SM_1000_NS8cuda_cub3parE:
	.zero		1
	.type		_ZN34_INTERNAL_41455ea8_4_k_cu_3c7b47366thrust24THRUST_300001_SM_1000_NS12placeholders2_4E,@object
	.size		_ZN34_INTERNAL_41455ea8_4_k_cu_3c7b47366thrust24THRUST_300001_SM_1000_NS12placeholders2_4E,(_ZN34_INTERNAL_41455ea8_4_k_cu_3c7b47364cuda3std3__45__cpo4cendE - _ZN34_INTERNAL_41455ea8_4_k_cu_3c7b47366thrust24THRUST_300001_SM_1000_NS12placeholders2_4E)
_ZN34_INTERNAL_41455ea8_4_k_cu_3c7b47366thrust24THRUST_300001_SM_1000_NS12placeholders2_4E:
	.zero		1
	.type		_ZN34_INTERNAL_41455ea8_4_k_cu_3c7b47364cuda3std3__45__cpo4cendE,@object
	.size		_ZN34_INTERNAL_41455ea8_4_k_cu_3c7b47364cuda3std3__45__cpo4cendE,(_ZN34_INTERNAL_41455ea8_4_k_cu_3c7b47364cuda3std6ranges3__45__cpo4cendE - _ZN34_INTERNAL_41455ea8_4_k_cu_3c7b47364cuda3std3__45__cpo4cendE)
_ZN34_INTERNAL_41455ea8_4_k_cu_3c7b47364cuda3std3__45__cpo4cendE:
	.zero		1
	.type		_ZN34_INTERNAL_41455ea8_4_k_cu_3c7b47364cuda3std6ranges3__45__cpo4cendE,@object
	.size		_ZN34_INTERNAL_41455ea8_4_k_cu_3c7b47364cuda3std6ranges3__45__cpo4cendE,(_ZN34_INTERNAL_41455ea8_4_k_cu_3c7b47364cuda3std3__420unreachable_sentinelE - _ZN34_INTERNAL_41455ea8_4_k_cu_3c7b47364cuda3std6ranges3__45__cpo4cendE)
_ZN34_INTERNAL_41455ea8_4_k_cu_3c7b47364cuda3std6ranges3__45__cpo4cendE:
	.zero		1
	.type		_ZN34_INTERNAL_41455ea8_4_k_cu_3c7b47364cuda3std3__420unreachable_sentinelE,@object
	.size		_ZN34_INTERNAL_41455ea8_4_k_cu_3c7b47364cuda3std3__420unreachable_sentinelE,(_ZN34_INTERNAL_41455ea8_4_k_cu_3c7b47364cuda3std6ranges3__45__cpo5ssizeE - _ZN34_INTERNAL_41455ea8_4_k_cu_3c7b47364cuda3std3__420unreachable_sentinelE)
_ZN34_INTERNAL_41455ea8_4_k_cu_3c7b47364cuda3std3__420unreachable_sentinelE:
	.zero		1
	.type		_ZN34_INTERNAL_41455ea8_4_k_cu_3c7b47364cuda3std6ranges3__45__cpo5ssizeE,@object
	.size		_ZN34_INTERNAL_41455ea8_4_k_cu_3c7b47364cuda3std6ranges3__45__cpo5ssizeE,(_ZN34_INTERNAL_41455ea8_4_k_cu_3c7b47366thrust24THRUST_300001_SM_1000_NS12placeholders2_8E - _ZN34_INTERNAL_41455ea8_4_k_cu_3c7b47364cuda3std6ranges3__45__cpo5ssizeE)
_ZN34_INTERNAL_41455ea8_4_k_cu_3c7b47364cuda3std6ranges3__45__cpo5ssizeE:
	.zero		1
	.type		_ZN34_INTERNAL_41455ea8_4_k_cu_3c7b47366thrust24THRUST_300001_SM_1000_NS12placeholders2_8E,@object
	.size		_ZN34_INTERNAL_41455ea8_4_k_cu_3c7b47366thrust24THRUST_300001_SM_1000_NS12placeholders2_8E,(_ZN34_INTERNAL_41455ea8_4_k_cu_3c7b47364cuda3std3__45__cpo5crendE - _ZN34_INTERNAL_41455ea8_4_k_cu_3c7b47366thrust24THRUST_300001_SM_1000_NS12placeholders2_8E)
_ZN34_INTERNAL_41455ea8_4_k_cu_3c7b47366thrust24THRUST_300001_SM_1000_NS12placeholders2_8E:
	.zero		1
	.type		_ZN34_INTERNAL_41455ea8_4_k_cu_3c7b47364cuda3std3__45__cpo5crendE,@object
	.size		_ZN34_INTERNAL_41455ea8_4_k_cu_3c7b47364cuda3std3__45__cpo5crendE,(_ZN34_INTERNAL_41455ea8_4_k_cu_3c7b47364cuda3std6ranges3__45__cpo4prevE - _ZN34_INTERNAL_41455ea8_4_k_cu_3c7b47364cuda3std3__45__cpo5crendE)
_ZN34_INTERNAL_41455ea8_4_k_cu_3c7b47364cuda3std3__45__cpo5crendE:
	.zero		1
	.type		_ZN34_INTERNAL_41455ea8_4_k_cu_3c7b47364cuda3std6ranges3__45__cpo4prevE,@object
	.size		_ZN34_INTERNAL_41455ea8_4_k_cu_3c7b47364cuda3std6ranges3__45__cpo4prevE,(_ZN34_INTERNAL_41455ea8_4_k_cu_3c7b47364cuda3std6ranges3__45__cpo9iter_moveE - _ZN34_INTERNAL_41455ea8_4_k_cu_3c7b47364cuda3std6ranges3__45__cpo4prevE)
_ZN34_INTERNAL_41455ea8_4_k_cu_3c7b47364cuda3std6ranges3__45__cpo4prevE:
	.zero		1
	.type		_ZN34_INTERNAL_41455ea8_4_k_cu_3c7b47364cuda3std6ranges3__45__cpo9iter_moveE,@object
	.size		_ZN34_INTERNAL_41455ea8_4_k_cu_3c7b47364cuda3std6ranges3__45__cpo9iter_moveE,(_ZN34_INTERNAL_41455ea8_4_k_cu_3c7b47366thrust24THRUST_300001_SM_1000_NS6system6detail10sequential3seqE - _ZN34_INTERNAL_41455ea8_4_k_cu_3c7b47364cuda3std6ranges3__45__cpo9iter_moveE)
_ZN34_INTERNAL_41455ea8_4_k_cu_3c7b47364cuda3std6ranges3__45__cpo9iter_moveE:
	.zero		1
	.type		_ZN34_INTERNAL_41455ea8_4_k_cu_3c7b47366thrust24THRUST_300001_SM_1000_NS6system6detail10sequential3seqE,@object
	.size		_ZN34_INTERNAL_41455ea8_4_k_cu_3c7b47366thrust24THRUST_300001_SM_1000_NS6system6detail10sequential3seqE,(.L_31 - _ZN34_INTERNAL_41455ea8_4_k_cu_3c7b47366thrust24THRUST_300001_SM_1000_NS6system6detail10sequential3seqE)
_ZN34_INTERNAL_41455ea8_4_k_cu_3c7b47366thrust24THRUST_300001_SM_1000_NS6system6detail10sequential3seqE:
	.zero		1
.L_31:


//--------------------- .nv.constant0._ZN3cub18CUB_300001_SM_10006detail11EmptyKernelIvEEvv --------------------------
	.section	.nv.constant0._ZN3cub18CUB_300001_SM_10006detail11EmptyKernelIvEEvv,"a",@progbits
	.sectionflags	@""
	.align	4
.nv.constant0._ZN3cub18CUB_300001_SM_10006detail11EmptyKernelIvEEvv:
	.zero		896


//--------------------- .nv.constant0._Z8countingPiS_ii --------------------------
	.section	.nv.constant0._Z8countingPiS_ii,"a",@progbits
	.sectionflags	@""
	.align	4
.nv.constant0._Z8countingPiS_ii:
	.zero		920


//--------------------- SYMBOLS --------------------------

	.type		.nv.reservedSmem.offset0,@object
	.size		.nv.reservedSmem.offset0,0x4
